//
// Generated by NVIDIA NVVM Compiler
//
// Compiler Build ID: CL-36424714
// Cuda compilation tools, release 13.0, V13.0.88
// Based on NVVM 20.0.0
//

.version 9.0
.target sm_100
.address_size 64

	// .globl	loop

.visible .entry loop(
	.param .u64 .ptr .align 1 loop_param_0,
	.param .u64 .ptr .align 1 loop_param_1,
	.param .u32 loop_param_2
)
{
	.reg .pred 	%p<10>;
	.reg .b32 	%r<23>;
	.reg .b32 	%f<30>;
	.reg .b64 	%rd<28>;

	ld.param.u64 	%rd15, [loop_param_0];
	ld.param.u64 	%rd16, [loop_param_1];
	ld.param.u32 	%r16, [loop_param_2];
	cvta.to.global.u64 	%rd1, %rd15;
	cvta.to.global.u64 	%rd2, %rd16;
	setp.lt.s32 	%p1, %r16, 1;
	@%p1 bra 	$L__BB0_13;
	and.b32  	%r1, %r16, 15;
	setp.lt.u32 	%p2, %r16, 16;
	mov.b32 	%r20, 0;
	@%p2 bra 	$L__BB0_4;
	and.b32  	%r20, %r16, 2147483632;
	neg.s32 	%r18, %r20;
	add.s64 	%rd25, %rd2, 32;
	add.s64 	%rd24, %rd1, 32;
$L__BB0_3:
	.pragma "nounroll";
	ld.global.f32 	%f1, [%rd25+-32];
	st.global.f32 	[%rd24+-32], %f1;
	ld.global.f32 	%f2, [%rd25+-28];
	st.global.f32 	[%rd24+-28], %f2;
	ld.global.f32 	%f3, [%rd25+-24];
	st.global.f32 	[%rd24+-24], %f3;
	ld.global.f32 	%f4, [%rd25+-20];
	st.global.f32 	[%rd24+-20], %f4;
	ld.global.f32 	%f5, [%rd25+-16];
	st.global.f32 	[%rd24+-16], %f5;
	ld.global.f32 	%f6, [%rd25+-12];
	st.global.f32 	[%rd24+-12], %f6;
	ld.global.f32 	%f7, [%rd25+-8];
	st.global.f32 	[%rd24+-8], %f7;
	ld.global.f32 	%f8, [%rd25+-4];
	st.global.f32 	[%rd24+-4], %f8;
	ld.global.f32 	%f9, [%rd25];
	st.global.f32 	[%rd24], %f9;
	ld.global.f32 	%f10, [%rd25+4];
	st.global.f32 	[%rd24+4], %f10;
	ld.global.f32 	%f11, [%rd25+8];
	st.global.f32 	[%rd24+8], %f11;
	ld.global.f32 	%f12, [%rd25+12];
	st.global.f32 	[%rd24+12], %f12;
	ld.global.f32 	%f13, [%rd25+16];
	st.global.f32 	[%rd24+16], %f13;
	ld.global.f32 	%f14, [%rd25+20];
	st.global.f32 	[%rd24+20], %f14;
	ld.global.f32 	%f15, [%rd25+24];
	st.global.f32 	[%rd24+24], %f15;
	ld.global.f32 	%f16, [%rd25+28];
	st.global.f32 	[%rd24+28], %f16;
	add.s32 	%r18, %r18, 16;
	add.s64 	%rd25, %rd25, 64;
	add.s64 	%rd24, %rd24, 64;
	setp.ne.s32 	%p3, %r18, 0;
	@%p3 bra 	$L__BB0_3;
$L__BB0_4:
	setp.eq.s32 	%p4, %r1, 0;
	@%p4 bra 	$L__BB0_13;
	and.b32  	%r7, %r16, 7;
	setp.lt.u32 	%p5, %r1, 8;
	@%p5 bra 	$L__BB0_7;
	mul.wide.u32 	%rd17, %r20, 4;
	add.s64 	%rd18, %rd2, %rd17;
	ld.global.f32 	%f17, [%rd18];
	add.s64 	%rd19, %rd1, %rd17;
	st.global.f32 	[%rd19], %f17;
	ld.global.f32 	%f18, [%rd18+4];
	st.global.f32 	[%rd19+4], %f18;
	ld.global.f32 	%f19, [%rd18+8];
	st.global.f32 	[%rd19+8], %f19;
	ld.global.f32 	%f20, [%rd18+12];
	st.global.f32 	[%rd19+12], %f20;
	ld.global.f32 	%f21, [%rd18+16];
	st.global.f32 	[%rd19+16], %f21;
	ld.global.f32 	%f22, [%rd18+20];
	st.global.f32 	[%rd19+20], %f22;
	ld.global.f32 	%f23, [%rd18+24];
	st.global.f32 	[%rd19+24], %f23;
	ld.global.f32 	%f24, [%rd18+28];
	st.global.f32 	[%rd19+28], %f24;
	add.s32 	%r20, %r20, 8;
$L__BB0_7:
	setp.eq.s32 	%p6, %r7, 0;
	@%p6 bra 	$L__BB0_13;
	and.b32  	%r10, %r16, 3;
	setp.lt.u32 	%p7, %r7, 4;
	@%p7 bra 	$L__BB0_10;
	mul.wide.u32 	%rd20, %r20, 4;
	add.s64 	%rd21, %rd2, %rd20;
	ld.global.f32 	%f25, [%rd21];
	add.s64 	%rd22, %rd1, %rd20;
	st.global.f32 	[%rd22], %f25;
	ld.global.f32 	%f26, [%rd21+4];
	st.global.f32 	[%rd22+4], %f26;
	ld.global.f32 	%f27, [%rd21+8];
	st.global.f32 	[%rd22+8], %f27;
	ld.global.f32 	%f28, [%rd21+12];
	st.global.f32 	[%rd22+12], %f28;
	add.s32 	%r20, %r20, 4;
$L__BB0_10:
	setp.eq.s32 	%p8, %r10, 0;
	@%p8 bra 	$L__BB0_13;
	mul.wide.u32 	%rd23, %r20, 4;
	add.s64 	%rd27, %rd1, %rd23;
	add.s64 	%rd26, %rd2, %rd23;
	neg.s32 	%r22, %r10;
$L__BB0_12:
	.pragma "nounroll";
	ld.global.f32 	%f29, [%rd26];
	st.global.f32 	[%rd27], %f29;
	add.s64 	%rd27, %rd27, 4;
	add.s64 	%rd26, %rd26, 4;
	add.s32 	%r22, %r22, 1;
	setp.ne.s32 	%p9, %r22, 0;
	@%p9 bra 	$L__BB0_12;
$L__BB0_13:
	ret;

}


// ===== COMPILED SASS (sm_100) =====

	.target	sm_100

	.elftype	@"ET_EXEC"


//--------------------- .note.nv.tkinfo           --------------------------
	.section	.note.nv.tkinfo,"",@"SHT_NOTE"
	.sectionflags	@"SHF_NOTE_NV_TKINFO"
	.tkinfo
        /*0018*/ 	.word	0x00000002
        /*0030*/ 	.string	""
        /*0030*/ 	.string	"ptxas"
        /*0030*/ 	.string	"Cuda compilation tools, release 13.0, V13.0.88"
        /*0030*/ 	.string	"Build cuda_13.0.r13.0/compiler.36424714_0"
        /*0030*/ 	.string	"-arch sm_100 -m 64 "



//--------------------- .note.nv.cuinfo           --------------------------
	.section	.note.nv.cuinfo,"",@"SHT_NOTE"
	.sectionflags	@"SHF_NOTE_NV_CUINFO"
        /*0018*/ 	.short	0x0002
        /*001a*/ 	.short	0x0064
        /*001c*/ 	.short	0x0082
	.zero		2


//--------------------- .nv.info                  --------------------------
	.section	.nv.info,"",@"SHT_CUDA_INFO"
	.align	4


	//----- nvinfo : EIATTR_REGCOUNT
	.align		4
        /*0000*/ 	.byte	0x04, 0x2f
        /*0002*/ 	.short	(.L_1 - .L_0)
	.align		4
.L_0:
        /*0004*/ 	.word	index@(loop)
        /*0008*/ 	.word	0x00000016


	//----- nvinfo : EIATTR_FRAME_SIZE
	.align		4
.L_1:
        /*000c*/ 	.byte	0x04, 0x11
        /*000e*/ 	.short	(.L_3 - .L_2)
	.align		4
.L_2:
        /*0010*/ 	.word	index@(loop)
        /*0014*/ 	.word	0x00000000


	//----- nvinfo : EIATTR_MIN_STACK_SIZE
	.align		4
.L_3:
        /*0018*/ 	.byte	0x04, 0x12
        /*001a*/ 	.short	(.L_5 - .L_4)
	.align		4
.L_4:
        /*001c*/ 	.word	index@(loop)
        /*0020*/ 	.word	0x00000000
.L_5:


//--------------------- .nv.compat                --------------------------
	.section	.nv.compat,"",@"SHT_CUDA_COMPAT_INFO"
	.align	4
        /*0000*/ 	.byte	0x02, 0x09, 0x00, 0x00, 0x02, 0x02, 0x01, 0x00, 0x02, 0x05, 0x05, 0x00, 0x03, 0x07, 0x01, 0x01
        /*0010*/ 	.byte	0x02, 0x03, 0x00, 0x00, 0x02, 0x06, 0x01, 0x00, 0x04, 0x0b, 0x08, 0x00, 0x09, 0x00, 0x00, 0x00
        /*0020*/ 	.byte	0x00, 0x00, 0x00, 0x00


//--------------------- .nv.info.loop             --------------------------
	.section	.nv.info.loop,"",@"SHT_CUDA_INFO"
	.sectionflags	@""
	.align	4


	//----- nvinfo : EIATTR_CUDA_API_VERSION
	.align		4
        /*0000*/ 	.byte	0x04, 0x37
        /*0002*/ 	.short	(.L_7 - .L_6)
.L_6:
        /*0004*/ 	.word	0x00000082


	//----- nvinfo : EIATTR_KPARAM_INFO
	.align		4
.L_7:
        /*0008*/ 	.byte	0x04, 0x17
        /*000a*/ 	.short	(.L_9 - .L_8)
.L_8:
        /*000c*/ 	.word	0x00000000
        /*0010*/ 	.short	0x0002
        /*0012*/ 	.short	0x0010
        /*0014*/ 	.byte	0x00, 0xf0, 0x11, 0x00


	//----- nvinfo : EIATTR_KPARAM_INFO
	.align		4
.L_9:
        /*0018*/ 	.byte	0x04, 0x17
        /*001a*/ 	.short	(.L_11 - .L_10)
.L_10:
        /*001c*/ 	.word	0x00000000
        /*0020*/ 	.short	0x0001
        /*0022*/ 	.short	0x0008
        /*0024*/ 	.byte	0x00, 0xf5, 0x21, 0x00


	//----- nvinfo : EIATTR_KPARAM_INFO
	.align		4
.L_11:
        /*0028*/ 	.byte	0x04, 0x17
        /*002a*/ 	.short	(.L_13 - .L_12)
.L_12:
        /*002c*/ 	.word	0x00000000
        /*0030*/ 	.short	0x0000
        /*0032*/ 	.short	0x0000
        /*0034*/ 	.byte	0x00, 0xf5, 0x21, 0x00


	//----- nvinfo : EIATTR_SPARSE_MMA_MASK
	.align		4
.L_13:
        /*0038*/ 	.byte	0x03, 0x50
        /*003a*/ 	.short	0x0000


	//----- nvinfo : EIATTR_MAXREG_COUNT
	.align		4
        /*003c*/ 	.byte	0x03, 0x1b
        /*003e*/ 	.short	0x00ff


	//----- nvinfo : EIATTR_MERCURY_ISA_VERSION
	.align		4
        /*0040*/ 	.byte	0x03, 0x5f
        /*0042*/ 	.short	0x0101


	//----- nvinfo : EIATTR_VRC_CTA_INIT_COUNT
	.align		4
        /*0044*/ 	.byte	0x02, 0x4a
	.zero		1
	.zero		1


	//----- nvinfo : EIATTR_EXIT_INSTR_OFFSETS
	.align		4
        /*0048*/ 	.byte	0x04, 0x1c
        /*004a*/ 	.short	(.L_15 - .L_14)


	//   ....[0]....
.L_14:
        /*004c*/ 	.word	0x00000030


	//   ....[1]....
        /*0050*/ 	.word	0x00000400


	//   ....[2]....
        /*0054*/ 	.word	0x000005a0


	//   ....[3]....
        /*0058*/ 	.word	0x000006c0


	//   ....[4]....
        /*005c*/ 	.word	0x00000820


	//----- nvinfo : EIATTR_CBANK_PARAM_SIZE
	.align		4
.L_15:
        /*0060*/ 	.byte	0x03, 0x19
        /*0062*/ 	.short	0x0014


	//----- nvinfo : EIATTR_PARAM_CBANK
	.align		4
        /*0064*/ 	.byte	0x04, 0x0a
        /*0066*/ 	.short	(.L_17 - .L_16)
	.align		4
.L_16:
        /*0068*/ 	.word	index@(.nv.constant0.loop)
        /*006c*/ 	.short	0x0380
        /*006e*/ 	.short	0x0014


	//----- nvinfo : EIATTR_SW_WAR
	.align		4
.L_17:
        /*0070*/ 	.byte	0x04, 0x36
        /*0072*/ 	.short	(.L_19 - .L_18)
.L_18:
        /*0074*/ 	.word	0x00000008
.L_19:


//--------------------- .nv.callgraph             --------------------------
	.section	.nv.callgraph,"",@"SHT_CUDA_CALLGRAPH"
	.align	4
	.sectionentsize	8
	.align		4
        /*0000*/ 	.word	0x00000000
	.align		4
        /*0004*/ 	.word	0xffffffff
	.align		4
        /*0008*/ 	.word	0x00000000
	.align		4
        /*000c*/ 	.word	0xfffffffe
	.align		4
        /*0010*/ 	.word	0x00000000
	.align		4
        /*0014*/ 	.word	0xfffffffd
	.align		4
        /*0018*/ 	.word	0x00000000
	.align		4
        /*001c*/ 	.word	0xfffffffc


//--------------------- .text.loop                --------------------------
	.section	.text.loop,"ax",@progbits
	.align	128
        .global         loop
        .type           loop,@function
        .size           loop,(.L_x_6 - loop)
        .other          loop,@"STO_CUDA_ENTRY STV_DEFAULT"
loop:
.text.loop:
[----:B------:R-:W-:Y:S08]  /*0000*/  LDC R1, c[0x0][0x37c] ;  /* 0x0000df00ff017b82 */ /* 0x000ff00000000800 */
[----:B------:R-:W0:Y:S02]  /*0010*/  LDC R6, c[0x0][0x390] ;  /* 0x0000e400ff067b82 */ /* 0x000e240000000800 */
[----:B0-----:R-:W-:-:S13]  /*0020*/  ISETP.GE.AND P0, PT, R6, 0x1, PT ;  /* 0x000000010600780c */ /* 0x001fda0003f06270 */
[----:B------:R-:W-:Y:S05]  /*0030*/  @!P0 EXIT ;  /* 0x000000000000894d */ /* 0x000fea0003800000 */
[C---:B------:R-:W-:Y:S01]  /*0040*/  ISETP.GE.U32.AND P1, PT, R6.reuse, 0x10, PT ;  /* 0x000000100600780c */ /* 0x040fe20003f26070 */
[----:B------:R-:W0:Y:S01]  /*0050*/  LDCU.64 UR8, c[0x0][0x358] ;  /* 0x00006b00ff0877ac */ /* 0x000e220008000a00 */
[----:B------:R-:W-:Y:S01]  /*0060*/  LOP3.LUT R12, R6, 0xf, RZ, 0xc0, !PT ;  /* 0x0000000f060c7812 */ /* 0x000fe200078ec0ff */
[----:B------:R-:W-:-:S03]  /*0070*/  IMAD.MOV.U32 R0, RZ, RZ, RZ ;  /* 0x000000ffff007224 */ /* 0x000fc600078e00ff */
[----:B------:R-:W-:-:S07]  /*0080*/  ISETP.NE.AND P0, PT, R12, RZ, PT ;  /* 0x000000ff0c00720c */ /* 0x000fce0003f05270 */
[----:B------:R-:W-:Y:S06]  /*0090*/  @!P1 BRA `(.L_x_0) ;  /* 0x0000000000d89947 */ /* 0x000fec0003800000 */
[----:B------:R-:W1:Y:S01]  /*00a0*/  LDCU.128 UR4, c[0x0][0x380] ;  /* 0x00007000ff0477ac */ /* 0x000e620008000c00 */
[----:B------:R-:W-:-:S05]  /*00b0*/  LOP3.LUT R0, R6, 0x7ffffff0, RZ, 0xc0, !PT ;  /* 0x7ffffff006007812 */ /* 0x000fca00078ec0ff */
[----:B------:R-:W-:Y:S01]  /*00c0*/  IMAD.MOV R7, RZ, RZ, -R0 ;  /* 0x000000ffff077224 */ /* 0x000fe200078e0a00 */
[----:B-1----:R-:W-:Y:S02]  /*00d0*/  UIADD3 UR6, UP0, UPT, UR6, 0x20, URZ ;  /* 0x0000002006067890 */ /* 0x002fe4000ff1e0ff */
[----:B------:R-:W-:Y:S02]  /*00e0*/  UIADD3 UR4, UP1, UPT, UR4, 0x20, URZ ;  /* 0x0000002004047890 */ /* 0x000fe4000ff3e0ff */
[----:B------:R-:W-:Y:S02]  /*00f0*/  UIADD3.X UR7, UPT, UPT, URZ, UR7, URZ, UP0, !UPT ;  /* 0x00000007ff077290 */ /* 0x000fe400087fe4ff */
[----:B------:R-:W-:Y:S01]  /*0100*/  UIADD3.X UR5, UPT, UPT, URZ, UR5, URZ, UP1, !UPT ;  /* 0x00000005ff057290 */ /* 0x000fe20008ffe4ff */
[----:B------:R-:W-:Y:S01]  /*0110*/  MOV R10, UR6 ;  /* 0x00000006000a7c02 */ /* 0x000fe20008000f00 */
[----:B------:R-:W-:Y:S02]  /*0120*/  IMAD.U32 R8, RZ, RZ, UR4 ;  /* 0x00000004ff087e24 */ /* 0x000fe4000f8e00ff */
[----:B------:R-:W-:-:S02]  /*0130*/  IMAD.U32 R9, RZ, RZ, UR7 ;  /* 0x00000007ff097e24 */ /* 0x000fc4000f8e00ff */
[----:B------:R-:W-:-:S07]  /*0140*/  MOV R17, UR5 ;  /* 0x0000000500117c02 */ /* 0x000fce0008000f00 */
.L_x_1:
[----:B------:R-:W-:Y:S02]  /*0150*/  IMAD.MOV.U32 R2, RZ, RZ, R10 ;  /* 0x000000ffff027224 */ /* 0x000fe400078e000a */
[----:B------:R-:W-:-:S05]  /*0160*/  IMAD.MOV.U32 R3, RZ, RZ, R9 ;  /* 0x000000ffff037224 */ /* 0x000fca00078e0009 */
[----:B0-----:R-:W2:Y:S01]  /*0170*/  LDG.E R9, desc[UR8][R2.64+-0x20] ;  /* 0xffffe00802097981 */ /* 0x001ea2000c1e1900 */
[----:B-1----:R-:W-:Y:S01]  /*0180*/  MOV R4, R8 ;  /* 0x0000000800047202 */ /* 0x002fe20000000f00 */
[----:B------:R-:W-:-:S05]  /*0190*/  IMAD.MOV.U32 R5, RZ, RZ, R17 ;  /* 0x000000ffff057224 */ /* 0x000fca00078e0011 */
[----:B--2---:R0:W-:Y:S04]  /*01a0*/  STG.E desc[UR8][R4.64+-0x20], R9 ;  /* 0xffffe00904007986 */ /* 0x0041e8000c101908 */
[----:B------:R-:W2:Y:S04]  /*01b0*/  LDG.E R11, desc[UR8][R2.64+-0x1c] ;  /* 0xffffe408020b7981 */ /* 0x000ea8000c1e1900 */
[----:B--2---:R1:W-:Y:S04]  /*01c0*/  STG.E desc[UR8][R4.64+-0x1c], R11 ;  /* 0xffffe40b04007986 */ /* 0x0043e8000c101908 */
[----:B------:R-:W2:Y:S04]  /*01d0*/  LDG.E R13, desc[UR8][R2.64+-0x18] ;  /* 0xffffe808020d7981 */ /* 0x000ea8000c1e1900 */
[----:B--2---:R2:W-:Y:S04]  /*01e0*/  STG.E desc[UR8][R4.64+-0x18], R13 ;  /* 0xffffe80d04007986 */ /* 0x0045e8000c101908 */
[----:B------:R-:W3:Y:S04]  /*01f0*/  LDG.E R15, desc[UR8][R2.64+-0x14] ;  /* 0xffffec08020f7981 */ /* 0x000ee8000c1e1900 */
[----:B---3--:R3:W-:Y:S04]  /*0200*/  STG.E desc[UR8][R4.64+-0x14], R15 ;  /* 0xffffec0f04007986 */ /* 0x0087e8000c101908 */
[----:B------:R-:W4:Y:S04]  /*0210*/  LDG.E R17, desc[UR8][R2.64+-0x10] ;  /* 0xfffff00802117981 */ /* 0x000f28000c1e1900 */
[----:B----4-:R4:W-:Y:S04]  /*0220*/  STG.E desc[UR8][R4.64+-0x10], R17 ;  /* 0xfffff01104007986 */ /* 0x0109e8000c101908 */
[----:B------:R-:W5:Y:S04]  /*0230*/  LDG.E R19, desc[UR8][R2.64+-0xc] ;  /* 0xfffff40802137981 */ /* 0x000f68000c1e1900 */
[----:B-----5:R5:W-:Y:S04]  /*0240*/  STG.E desc[UR8][R4.64+-0xc], R19 ;  /* 0xfffff41304007986 */ /* 0x020be8000c101908 */
[----:B0-----:R-:W2:Y:S04]  /*0250*/  LDG.E R9, desc[UR8][R2.64+-0x8] ;  /* 0xfffff80802097981 */ /* 0x001ea8000c1e1900 */
[----:B--2---:R0:W-:Y:S04]  /*0260*/  STG.E desc[UR8][R4.64+-0x8], R9 ;  /* 0xfffff80904007986 */ /* 0x0041e8000c101908 */
[----:B-1----:R-:W2:Y:S04]  /*0270*/  LDG.E R11, desc[UR8][R2.64+-0x4] ;  /* 0xfffffc08020b7981 */ /* 0x002ea8000c1e1900 */
[----:B--2---:R1:W-:Y:S04]  /*0280*/  STG.E desc[UR8][R4.64+-0x4], R11 ;  /* 0xfffffc0b04007986 */ /* 0x0043e8000c101908 */
[----:B------:R-:W2:Y:S04]  /*0290*/  LDG.E R13, desc[UR8][R2.64] ;  /* 0x00000008020d7981 */ /* 0x000ea8000c1e1900 */
[----:B--2---:R2:W-:Y:S04]  /*02a0*/  STG.E desc[UR8][R4.64], R13 ;  /* 0x0000000d04007986 */ /* 0x0045e8000c101908 */
[----:B---3--:R-:W3:Y:S04]  /*02b0*/  LDG.E R15, desc[UR8][R2.64+0x4] ;  /* 0x00000408020f7981 */ /* 0x008ee8000c1e1900 */
[----:B---3--:R3:W-:Y:S04]  /*02c0*/  STG.E desc[UR8][R4.64+0x4], R15 ;  /* 0x0000040f04007986 */ /* 0x0087e8000c101908 */
[----:B----4-:R-:W4:Y:S04]  /*02d0*/  LDG.E R17, desc[UR8][R2.64+0x8] ;  /* 0x0000080802117981 */ /* 0x010f28000c1e1900 */
[----:B----4-:R4:W-:Y:S04]  /*02e0*/  STG.E desc[UR8][R4.64+0x8], R17 ;  /* 0x0000081104007986 */ /* 0x0109e8000c101908 */
[----:B-----5:R-:W5:Y:S04]  /*02f0*/  LDG.E R19, desc[UR8][R2.64+0xc] ;  /* 0x00000c0802137981 */ /* 0x020f68000c1e1900 */
[----:B-----5:R-:W-:Y:S04]  /*0300*/  STG.E desc[UR8][R4.64+0xc], R19 ;  /* 0x00000c1304007986 */ /* 0x020fe8000c101908 */
[----:B0-----:R-:W5:Y:S04]  /*0310*/  LDG.E R9, desc[UR8][R2.64+0x10] ;  /* 0x0000100802097981 */ /* 0x001f68000c1e1900 */
[----:B-----5:R0:W-:Y:S04]  /*0320*/  STG.E desc[UR8][R4.64+0x10], R9 ;  /* 0x0000100904007986 */ /* 0x0201e8000c101908 */
[----:B-1----:R-:W5:Y:S04]  /*0330*/  LDG.E R11, desc[UR8][R2.64+0x14] ;  /* 0x00001408020b7981 */ /* 0x002f68000c1e1900 */
[----:B-----5:R1:W-:Y:S04]  /*0340*/  STG.E desc[UR8][R4.64+0x14], R11 ;  /* 0x0000140b04007986 */ /* 0x0203e8000c101908 */
[----:B--2---:R-:W2:Y:S01]  /*0350*/  LDG.E R13, desc[UR8][R2.64+0x18] ;  /* 0x00001808020d7981 */ /* 0x004ea2000c1e1900 */
[----:B------:R-:W-:-:S05]  /*0360*/  VIADD R7, R7, 0x10 ;  /* 0x0000001007077836 */ /* 0x000fca0000000000 */
[----:B------:R-:W-:Y:S01]  /*0370*/  ISETP.NE.AND P1, PT, R7, RZ, PT ;  /* 0x000000ff0700720c */ /* 0x000fe20003f25270 */
[----:B--2---:R1:W-:Y:S04]  /*0380*/  STG.E desc[UR8][R4.64+0x18], R13 ;  /* 0x0000180d04007986 */ /* 0x0043e8000c101908 */
[----:B---3--:R-:W2:Y:S01]  /*0390*/  LDG.E R15, desc[UR8][R2.64+0x1c] ;  /* 0x00001c08020f7981 */ /* 0x008ea2000c1e1900 */
[----:B------:R-:W-:Y:S02]  /*03a0*/  IADD3 R8, P3, PT, R4, 0x40, RZ ;  /* 0x0000004004087810 */ /* 0x000fe40007f7e0ff */
[----:B------:R-:W-:-:S03]  /*03b0*/  IADD3 R10, P2, PT, R2, 0x40, RZ ;  /* 0x00000040020a7810 */ /* 0x000fc60007f5e0ff */
[----:B----4-:R-:W-:Y:S01]  /*03c0*/  IMAD.X R17, RZ, RZ, R5, P3 ;  /* 0x000000ffff117224 */ /* 0x010fe200018e0605 */
[----:B0-----:R-:W-:Y:S01]  /*03d0*/  IADD3.X R9, PT, PT, RZ, R3, RZ, P2, !PT ;  /* 0x00000003ff097210 */ /* 0x001fe200017fe4ff */
[----:B--2---:R1:W-:Y:S01]  /*03e0*/  STG.E desc[UR8][R4.64+0x1c], R15 ;  /* 0x00001c0f04007986 */ /* 0x0043e2000c101908 */
[----:B------:R-:W-:Y:S07]  /*03f0*/  @P1 BRA `(.L_x_1) ;  /* 0xfffffffc00541947 */ /* 0x000fee000383ffff */
.L_x_0:
[----:B0-----:R-:W-:Y:S05]  /*0400*/  @!P0 EXIT ;  /* 0x000000000000894d */ /* 0x001fea0003800000 */
[----:B------:R-:W-:Y:S02]  /*0410*/  ISETP.GE.U32.AND P0, PT, R12, 0x8, PT ;  /* 0x000000080c00780c */ /* 0x000fe40003f06070 */
[----:B------:R-:W-:-:S04]  /*0420*/  LOP3.LUT R8, R6, 0x7, RZ, 0xc0, !PT ;  /* 0x0000000706087812 */ /* 0x000fc800078ec0ff */
[----:B------:R-:W-:-:S07]  /*0430*/  ISETP.NE.AND P1, PT, R8, RZ, PT ;  /* 0x000000ff0800720c */ /* 0x000fce0003f25270 */
[----:B------:R-:W-:Y:S06]  /*0440*/  @!P0 BRA `(.L_x_2) ;  /* 0x0000000000548947 */ /* 0x000fec0003800000 */
[----:B------:R-:W0:Y:S08]  /*0450*/  LDC.64 R2, c[0x0][0x388] ;  /* 0x0000e200ff027b82 */ /* 0x000e300000000a00 */
[----:B-1----:R-:W1:Y:S01]  /*0460*/  LDC.64 R4, c[0x0][0x380] ;  /* 0x0000e000ff047b82 */ /* 0x002e620000000a00 */
[----:B0-----:R-:W-:-:S05]  /*0470*/  IMAD.WIDE.U32 R2, R0, 0x4, R2 ;  /* 0x0000000400027825 */ /* 0x001fca00078e0002 */
[----:B------:R-:W2:Y:S01]  /*0480*/  LDG.E R7, desc[UR8][R2.64] ;  /* 0x0000000802077981 */ /* 0x000ea2000c1e1900 */
[----:B-1----:R-:W-:-:S05]  /*0490*/  IMAD.WIDE.U32 R4, R0, 0x4, R4 ;  /* 0x0000000400047825 */ /* 0x002fca00078e0004 */
[----:B--2---:R0:W-:Y:S04]  /*04a0*/  STG.E desc[UR8][R4.64], R7 ;  /* 0x0000000704007986 */ /* 0x0041e8000c101908 */
[----:B------:R-:W2:Y:S04]  /*04b0*/  LDG.E R9, desc[UR8][R2.64+0x4] ;  /* 0x0000040802097981 */ /* 0x000ea8000c1e1900 */
[----:B--2---:R1:W-:Y:S04]  /*04c0*/  STG.E desc[UR8][R4.64+0x4], R9 ;  /* 0x0000040904007986 */ /* 0x0043e8000c101908 */
[----:B------:R-:W2:Y:S04]  /*04d0*/  LDG.E R11, desc[UR8][R2.64+0x8] ;  /* 0x00000808020b7981 */ /* 0x000ea8000c1e1900 */
[----:B--2---:R2:W-:Y:S04]  /*04e0*/  STG.E desc[UR8][R4.64+0x8], R11 ;  /* 0x0000080b04007986 */ /* 0x0045e8000c101908 */
[----:B------:R-:W3:Y:S04]  /*04f0*/  LDG.E R13, desc[UR8][R2.64+0xc] ;  /* 0x00000c08020d7981 */ /* 0x000ee8000c1e1900 */
[----:B---3--:R2:W-:Y:S04]  /*0500*/  STG.E desc[UR8][R4.64+0xc], R13 ;  /* 0x00000c0d04007986 */ /* 0x0085e8000c101908 */
[----:B------:R-:W3:Y:S04]  /*0510*/  LDG.E R15, desc[UR8][R2.64+0x10] ;  /* 0x00001008020f7981 */ /* 0x000ee8000c1e1900 */
[----:B---3--:R2:W-:Y:S04]  /*0520*/  STG.E desc[UR8][R4.64+0x10], R15 ;  /* 0x0000100f04007986 */ /* 0x0085e8000c101908 */
[----:B------:R-:W3:Y:S04]  /*0530*/  LDG.E R17, desc[UR8][R2.64+0x14] ;  /* 0x0000140802117981 */ /* 0x000ee8000c1e1900 */
[----:B---3--:R2:W-:Y:S04]  /*0540*/  STG.E desc[UR8][R4.64+0x14], R17 ;  /* 0x0000141104007986 */ /* 0x0085e8000c101908 */
[----:B0-----:R-:W3:Y:S04]  /*0550*/  LDG.E R7, desc[UR8][R2.64+0x18] ;  /* 0x0000180802077981 */ /* 0x001ee8000c1e1900 */
[----:B---3--:R2:W-:Y:S04]  /*0560*/  STG.E desc[UR8][R4.64+0x18], R7 ;  /* 0x0000180704007986 */ /* 0x0085e8000c101908 */
[----:B-1----:R-:W3:Y:S01]  /*0570*/  LDG.E R9, desc[UR8][R2.64+0x1c] ;  /* 0x00001c0802097981 */ /* 0x002ee2000c1e1900 */
[----:B------:R-:W-:-:S03]  /*0580*/  VIADD R0, R0, 0x8 ;  /* 0x0000000800007836 */ /* 0x000fc60000000000 */
[----:B---3--:R2:W-:Y:S04]  /*0590*/  STG.E desc[UR8][R4.64+0x1c], R9 ;  /* 0x00001c0904007986 */ /* 0x0085e8000c101908 */
.L_x_2:
[----:B------:R-:W-:Y:S05]  /*05a0*/  @!P1 EXIT ;  /* 0x000000000000994d */ /* 0x000fea0003800000 */
[----:B------:R-:W-:Y:S02]  /*05b0*/  ISETP.GE.U32.AND P0, PT, R8, 0x4, PT ;  /* 0x000000040800780c */ /* 0x000fe40003f06070 */
[----:B------:R-:W-:-:S04]  /*05c0*/  LOP3.LUT R6, R6, 0x3, RZ, 0xc0, !PT ;  /* 0x0000000306067812 */ /* 0x000fc800078ec0ff */
[----:B------:R-:W-:-:S07]  /*05d0*/  ISETP.NE.AND P1, PT, R6, RZ, PT ;  /* 0x000000ff0600720c */ /* 0x000fce0003f25270 */
[----:B------:R-:W-:Y:S06]  /*05e0*/  @!P0 BRA `(.L_x_3) ;  /* 0x0000000000348947 */ /* 0x000fec0003800000 */
[----:B------:R-:W0:Y:S08]  /*05f0*/  LDC.64 R2, c[0x0][0x388] ;  /* 0x0000e200ff027b82 */ /* 0x000e300000000a00 */
[----:B-12---:R-:W1:Y:S01]  /*0600*/  LDC.64 R4, c[0x0][0x380] ;  /* 0x0000e000ff047b82 */ /* 0x006e620000000a00 */
        /* <DEDUP_REMOVED lines=8> */
[----:B------:R-:W2:Y:S01]  /*0690*/  LDG.E R13, desc[UR8][R2.64+0xc] ;  /* 0x00000c08020d7981 */ /* 0x000ea2000c1e1900 */
[----:B------:R-:W-:-:S03]  /*06a0*/  IADD3 R0, PT, PT, R0, 0x4, RZ ;  /* 0x0000000400007810 */ /* 0x000fc60007ffe0ff */
[----:B--2---:R0:W-:Y:S04]  /*06b0*/  STG.E desc[UR8][R4.64+0xc], R13 ;  /* 0x00000c0d04007986 */ /* 0x0041e8000c101908 */
.L_x_3:
[----:B------:R-:W-:Y:S05]  /*06c0*/  @!P1 EXIT ;  /* 0x000000000000994d */ /* 0x000fea0003800000 */
[----:B012---:R-:W0:Y:S01]  /*06d0*/  LDC.64 R4, c[0x0][0x388] ;  /* 0x0000e200ff047b82 */ /* 0x007e220000000a00 */
[----:B------:R-:W-:-:S07]  /*06e0*/  IMAD.MOV R6, RZ, RZ, -R6 ;  /* 0x000000ffff067224 */ /* 0x000fce00078e0a06 */
[----:B------:R-:W1:Y:S01]  /*06f0*/  LDC.64 R2, c[0x0][0x380] ;  /* 0x0000e000ff027b82 */ /* 0x000e620000000a00 */
[----:B0-----:R-:W-:-:S05]  /*0700*/  IMAD.WIDE.U32 R4, R0, 0x4, R4 ;  /* 0x0000000400047825 */ /* 0x001fca00078e0004 */
[----:B------:R-:W-:Y:S01]  /*0710*/  MOV R7, R5 ;  /* 0x0000000500077202 */ /* 0x000fe20000000f00 */
[----:B-1----:R-:W-:-:S04]  /*0720*/  IMAD.WIDE.U32 R2, R0, 0x4, R2 ;  /* 0x0000000400027825 */ /* 0x002fc800078e0002 */
[----:B------:R-:W-:Y:S02]  /*0730*/  IMAD.MOV.U32 R0, RZ, RZ, R2 ;  /* 0x000000ffff007224 */ /* 0x000fe400078e0002 */
[----:B------:R-:W-:-:S07]  /*0740*/  IMAD.MOV.U32 R9, RZ, RZ, R3 ;  /* 0x000000ffff097224 */ /* 0x000fce00078e0003 */
.L_x_4:
[----:B0-----:R-:W-:Y:S01]  /*0750*/  IMAD.MOV.U32 R2, RZ, RZ, R4 ;  /* 0x000000ffff027224 */ /* 0x001fe200078e0004 */
[----:B------:R-:W-:-:S05]  /*0760*/  MOV R3, R7 ;  /* 0x0000000700037202 */ /* 0x000fca0000000f00 */
[----:B------:R0:W2:Y:S01]  /*0770*/  LDG.E R5, desc[UR8][R2.64] ;  /* 0x0000000802057981 */ /* 0x0000a2000c1e1900 */
[----:B------:R-:W-:Y:S02]  /*0780*/  IADD3 R6, PT, PT, R6, 0x1, RZ ;  /* 0x0000000106067810 */ /* 0x000fe40007ffe0ff */
[----:B------:R-:W-:Y:S02]  /*0790*/  IADD3 R4, P2, PT, R4, 0x4, RZ ;  /* 0x0000000404047810 */ /* 0x000fe40007f5e0ff */
[----:B------:R-:W-:Y:S02]  /*07a0*/  ISETP.NE.AND P0, PT, R6, RZ, PT ;  /* 0x000000ff0600720c */ /* 0x000fe40003f05270 */
[----:B------:R-:W-:Y:S01]  /*07b0*/  IADD3.X R7, PT, PT, RZ, R7, RZ, P2, !PT ;  /* 0x00000007ff077210 */ /* 0x000fe200017fe4ff */
[----:B0-----:R-:W-:Y:S01]  /*07c0*/  IMAD.MOV.U32 R2, RZ, RZ, R0 ;  /* 0x000000ffff027224 */ /* 0x001fe200078e0000 */
[----:B------:R-:W-:Y:S01]  /*07d0*/  IADD3 R0, P1, PT, R0, 0x4, RZ ;  /* 0x0000000400007810 */ /* 0x000fe20007f3e0ff */
[----:B------:R-:W-:-:S04]  /*07e0*/  IMAD.MOV.U32 R3, RZ, RZ, R9 ;  /* 0x000000ffff037224 */ /* 0x000fc800078e0009 */
[----:B------:R-:W-:Y:S01]  /*07f0*/  IMAD.X R9, RZ, RZ, R9, P1 ;  /* 0x000000ffff097224 */ /* 0x000fe200008e0609 */
[----:B--2---:R0:W-:Y:S03]  /*0800*/  STG.E desc[UR8][R2.64], R5 ;  /* 0x0000000502007986 */ /* 0x0041e6000c101908 */
[----:B------:R-:W-:Y:S05]  /*0810*/  @P0 BRA `(.L_x_4) ;  /* 0xfffffffc00cc0947 */ /* 0x000fea000383ffff */
[----:B------:R-:W-:Y:S05]  /*0820*/  EXIT ;  /* 0x000000000000794d */ /* 0x000fea0003800000 */
.L_x_5:
[----:B------:R-:W-:-:S00]  /*0830*/  BRA `(.L_x_5) ;  /* 0xfffffffc00fc7947 */ /* 0x000fc0000383ffff */
[----:B------:R-:W-:-:S00]  /*0840*/  NOP ;  /* 0x0000000000007918 */ /* 0x000fc00000000000 */
        /* <DEDUP_REMOVED lines=11> */
.L_x_6:


//--------------------- .nv.shared.reserved.0     --------------------------
	.section	.nv.shared.reserved.0,"aw",@nobits
	.weak		__nv_reservedSMEM_offset_0_alias
	.size		__nv_reservedSMEM_offset_0_alias, 0, 64
	.other		__nv_reservedSMEM_offset_0_alias,@"STO_CUDA_RESERVED_SHARED STV_DEFAULT"
__nv_reservedSMEM_offset_0_alias:
	.zero		0
	.zero		64


//--------------------- .nv.constant0.loop        --------------------------
	.section	.nv.constant0.loop,"a",@progbits
	.sectionflags	@""
	.align	4
.nv.constant0.loop:
	.zero		916


//--------------------- SYMBOLS --------------------------

	.type		.nv.reservedSmem.offset0,@object
	.size		.nv.reservedSmem.offset0,0x4
